	.headerflags	@"EF_CUDA_TEXMODE_UNIFIED EF_CUDA_64BIT_ADDRESS EF_CUDA_ACCELERATORS EF_CUDA_SM90 EF_CUDA_VIRTUAL_SM(EF_CUDA_SM90)"
	.elftype	@"ET_EXEC"


//--------------------- .nv.info                  --------------------------
	.section	.nv.info,"",@"SHT_CUDA_INFO"
	.align	4


	//----- nvinfo : EIATTR_REGCOUNT
	.align		4
        /*0000*/ 	.byte	0x04, 0x2f
        /*0002*/ 	.short	(.L_1 - .L_0)
	.align		4
.L_0:
        /*0004*/ 	.word	index@(triton_poi_fused_convolution_35)
        /*0008*/ 	.word	0x0000000c


	//----- nvinfo : EIATTR_MIN_STACK_SIZE
	.align		4
.L_1:
        /*000c*/ 	.byte	0x04, 0x12
        /*000e*/ 	.short	(.L_3 - .L_2)
	.align		4
.L_2:
        /*0010*/ 	.word	index@(triton_poi_fused_convolution_35)
        /*0014*/ 	.word	0x00000000


	//----- nvinfo : EIATTR_FRAME_SIZE
	.align		4
.L_3:
        /*0018*/ 	.byte	0x04, 0x11
        /*001a*/ 	.short	(.L_5 - .L_4)
	.align		4
.L_4:
        /*001c*/ 	.word	index@(triton_poi_fused_convolution_35)
        /*0020*/ 	.word	0x00000000


	//----- nvinfo : EIATTR_MIN_STACK_SIZE
	.align		4
.L_5:
        /*0024*/ 	.byte	0x04, 0x12
        /*0026*/ 	.short	(.L_7 - .L_6)
	.align		4
.L_6:
        /*0028*/ 	.word	index@(triton_poi_fused_convolution_35)
        /*002c*/ 	.word	0x00000000
.L_7:


//--------------------- .nv.info.triton_poi_fused_convolution_35 --------------------------
	.section	.nv.info.triton_poi_fused_convolution_35,"",@"SHT_CUDA_INFO"
	.sectionflags	@""
	.align	4


	//----- nvinfo : EIATTR_CUDA_API_VERSION
	.align		4
        /*0000*/ 	.byte	0x04, 0x37
        /*0002*/ 	.short	(.L_9 - .L_8)
.L_8:
        /*0004*/ 	.word	0x0000007c


	//----- nvinfo : EIATTR_KPARAM_INFO
	.align		4
.L_9:
        /*0008*/ 	.byte	0x04, 0x17
        /*000a*/ 	.short	(.L_11 - .L_10)
.L_10:
        /*000c*/ 	.word	0x00000000
        /*0010*/ 	.short	0x0002
        /*0012*/ 	.short	0x0010
        /*0014*/ 	.byte	0x00, 0xf0, 0x11, 0x00


	//----- nvinfo : EIATTR_KPARAM_INFO
	.align		4
.L_11:
        /*0018*/ 	.byte	0x04, 0x17
        /*001a*/ 	.short	(.L_13 - .L_12)
.L_12:
        /*001c*/ 	.word	0x00000000
        /*0020*/ 	.short	0x0001
        /*0022*/ 	.short	0x0008
        /*0024*/ 	.byte	0x00, 0xf4, 0x21, 0x00


	//----- nvinfo : EIATTR_KPARAM_INFO
	.align		4
.L_13:
        /*0028*/ 	.byte	0x04, 0x17
        /*002a*/ 	.short	(.L_15 - .L_14)
.L_14:
        /*002c*/ 	.word	0x00000000
        /*0030*/ 	.short	0x0000
        /*0032*/ 	.short	0x0000
        /*0034*/ 	.byte	0x00, 0xf4, 0x21, 0x00


	//----- nvinfo : EIATTR_SPARSE_MMA_MASK
	.align		4
.L_15:
        /*0038*/ 	.byte	0x03, 0x50
        /*003a*/ 	.short	0x0000


	//----- nvinfo : EIATTR_MAXREG_COUNT
	.align		4
        /*003c*/ 	.byte	0x03, 0x1b
        /*003e*/ 	.short	0x00ff


	//----- nvinfo : EIATTR_EXIT_INSTR_OFFSETS
	.align		4
        /*0040*/ 	.byte	0x04, 0x1c
        /*0042*/ 	.short	(.L_17 - .L_16)


	//   ....[0]....
.L_16:
        /*0044*/ 	.word	0x00000170


	//----- nvinfo : EIATTR_REQNTID
	.align		4
.L_17:
        /*0048*/ 	.byte	0x04, 0x10
        /*004a*/ 	.short	(.L_19 - .L_18)
.L_18:
        /*004c*/ 	.word	0x00000100
        /*0050*/ 	.word	0x00000001
        /*0054*/ 	.word	0x00000001


	//----- nvinfo : EIATTR_CBANK_PARAM_SIZE
	.align		4
.L_19:
        /*0058*/ 	.byte	0x03, 0x19
        /*005a*/ 	.short	0x0014


	//----- nvinfo : EIATTR_PARAM_CBANK
	.align		4
        /*005c*/ 	.byte	0x04, 0x0a
        /*005e*/ 	.short	(.L_21 - .L_20)
	.align		4
.L_20:
        /*0060*/ 	.word	index@(.nv.constant0.triton_poi_fused_convolution_35)
        /*0064*/ 	.short	0x0210
        /*0066*/ 	.short	0x0014


	//----- nvinfo : EIATTR_SW_WAR
	.align		4
.L_21:
        /*0068*/ 	.byte	0x04, 0x36
        /*006a*/ 	.short	(.L_23 - .L_22)
.L_22:
        /*006c*/ 	.word	0x00000008
.L_23:


//--------------------- .nv.callgraph             --------------------------
	.section	.nv.callgraph,"",@"SHT_CUDA_CALLGRAPH"
	.align	4
	.sectionentsize	8
	.align		4
        /*0000*/ 	.word	0x00000000
	.align		4
        /*0004*/ 	.word	0xffffffff
	.align		4
        /*0008*/ 	.word	0x00000000
	.align		4
        /*000c*/ 	.word	0xfffffffe
	.align		4
        /*0010*/ 	.word	0x00000000
	.align		4
        /*0014*/ 	.word	0xfffffffd
	.align		4
        /*0018*/ 	.word	0x00000000
	.align		4
        /*001c*/ 	.word	0xfffffffc


//--------------------- .text.triton_poi_fused_convolution_35 --------------------------
	.section	.text.triton_poi_fused_convolution_35,"ax",@progbits
	.align	128
        .global         triton_poi_fused_convolution_35
        .type           triton_poi_fused_convolution_35,@function
        .size           triton_poi_fused_convolution_35,(.L_x_1 - triton_poi_fused_convolution_35)
        .other          triton_poi_fused_convolution_35,@"STO_CUDA_ENTRY STV_DEFAULT"
triton_poi_fused_convolution_35:
.text.triton_poi_fused_convolution_35:
[----:B------:R-:W-:Y:S01]  /*0000*/  LDC R1, c[0x0][0x28] ;  /* 0x00000a00ff017b82 */ /* 0x000fe20000000800 */
[----:B------:R-:W1:Y:S07]  /*0010*/  S2R R0, SR_TID.X ;  /* 0x0000000000007919 */ /* 0x000e6e0000002100 */
[----:B------:R-:W2:Y:S01]  /*0020*/  LDC.64 R4, c[0x0][0x218] ;  /* 0x00008600ff047b82 */ /* 0x000ea20000000a00 */
[----:B------:R-:W-:Y:S01]  /*0030*/  ULDC.64 UR4, c[0x0][0x208] ;  /* 0x0000820000047ab9 */ /* 0x000fe20000000a00 */
[----:B------:R-:W3:Y:S06]  /*0040*/  S2R R7, SR_CTAID.X ;  /* 0x0000000000077919 */ /* 0x000eec0000002500 */
[----:B------:R-:W4:Y:S01]  /*0050*/  LDC.64 R2, c[0x0][0x210] ;  /* 0x00008400ff027b82 */ /* 0x000f220000000a00 */
[----:B-1----:R-:W-:Y:S01]  /*0060*/  IMAD.SHL.U32 R0, R0, 0x2, RZ ;  /* 0x0000000200007824 */ /* 0x002fe200078e00ff */
[----:B---3--:R-:W-:-:S04]  /*0070*/  SHF.R.S32.HI R6, RZ, 0x16, R7 ;  /* 0x00000016ff067819 */ /* 0x008fc80000011407 */
[----:B------:R-:W-:Y:S02]  /*0080*/  LOP3.LUT R0, R0, 0x1fe, RZ, 0xc0, !PT ;  /* 0x000001fe00007812 */ /* 0x000fe400078ec0ff */
[----:B------:R-:W-:-:S03]  /*0090*/  SGXT R6, R6, 0x1 ;  /* 0x000000010606781a */ /* 0x000fc60000000200 */
[----:B------:R-:W-:-:S04]  /*00a0*/  IMAD R7, R7, 0x200, R0 ;  /* 0x0000020007077824 */ /* 0x000fc800078e0200 */
[----:B----4-:R-:W-:Y:S01]  /*00b0*/  IMAD.WIDE R2, R7, 0x4, R2 ;  /* 0x0000000407027825 */ /* 0x010fe200078e0202 */
[----:B------:R-:W-:-:S04]  /*00c0*/  LEA.HI R6, R6, R7, RZ, 0xc ;  /* 0x0000000706067211 */ /* 0x000fc800078f60ff */
[----:B------:R-:W-:-:S04]  /*00d0*/  SHF.R.S32.HI R6, RZ, 0xc, R6 ;  /* 0x0000000cff067819 */ /* 0x000fc80000011406 */
[----:B------:R-:W-:-:S04]  /*00e0*/  LEA.HI R0, R6, R6, RZ, 0x7 ;  /* 0x0000000606007211 */ /* 0x000fc800078f38ff */
[----:B------:R-:W-:-:S05]  /*00f0*/  LOP3.LUT R9, R0, 0xffffff80, RZ, 0xc0, !PT ;  /* 0xffffff8000097812 */ /* 0x000fca00078ec0ff */
[----:B------:R-:W-:Y:S02]  /*0100*/  IMAD.IADD R9, R6, 0x1, -R9 ;  /* 0x0000000106097824 */ /* 0x000fe400078e0a09 */
[----:B------:R-:W3:Y:S02]  /*0110*/  LDG.E.64 R6, desc[UR4][R2.64] ;  /* 0x0000000402067981 */ /* 0x000ee4000c1e1b00 */
[----:B--2---:R-:W-:-:S06]  /*0120*/  IMAD.WIDE R4, R9, 0x4, R4 ;  /* 0x0000000409047825 */ /* 0x004fcc00078e0204 */
[----:B------:R-:W3:Y:S02]  /*0130*/  LDG.E.EL R4, desc[UR4][R4.64] ;  /* 0x0000000404047981 */ /* 0x000ee4000c2e1900 */
[--C-:B---3--:R-:W-:Y:S01]  /*0140*/  FADD R6, R6, R4.reuse ;  /* 0x0000000406067221 */ /* 0x108fe20000000000 */
[----:B------:R-:W-:-:S05]  /*0150*/  FADD R7, R7, R4 ;  /* 0x0000000407077221 */ /* 0x000fca0000000000 */
[----:B------:R-:W-:Y:S01]  /*0160*/  STG.E.64 desc[UR4][R2.64], R6 ;  /* 0x0000000602007986 */ /* 0x000fe2000c101b04 */
[----:B------:R-:W-:Y:S05]  /*0170*/  EXIT ;  /* 0x000000000000794d */ /* 0x000fea0003800000 */
.L_x_0:
[----:B------:R-:W-:-:S00]  /*0180*/  BRA `(.L_x_0) ;  /* 0xfffffffc00fc7947 */ /* 0x000fc0000383ffff */
[----:B------:R-:W-:-:S00]  /*0190*/  NOP ;  /* 0x0000000000007918 */ /* 0x000fc00000000000 */
        /* <DEDUP_REMOVED lines=14> */
.L_x_1:


//--------------------- .nv.constant0.triton_poi_fused_convolution_35 --------------------------
	.section	.nv.constant0.triton_poi_fused_convolution_35,"a",@progbits
	.sectionflags	@""
	.align	4
.nv.constant0.triton_poi_fused_convolution_35:
	.zero		548
